//
// Generated by NVIDIA NVVM Compiler
//
// Compiler Build ID: CL-36424714
// Cuda compilation tools, release 13.0, V13.0.88
// Based on NVVM 20.0.0
//

.version 9.0
.target sm_100
.address_size 64

	// .globl	_Z12mandelKernelffffiiiPi

.visible .entry _Z12mandelKernelffffiiiPi(
	.param .f32 _Z12mandelKernelffffiiiPi_param_0,
	.param .f32 _Z12mandelKernelffffiiiPi_param_1,
	.param .f32 _Z12mandelKernelffffiiiPi_param_2,
	.param .f32 _Z12mandelKernelffffiiiPi_param_3,
	.param .u32 _Z12mandelKernelffffiiiPi_param_4,
	.param .u32 _Z12mandelKernelffffiiiPi_param_5,
	.param .u32 _Z12mandelKernelffffiiiPi_param_6,
	.param .u64 .ptr .align 1 _Z12mandelKernelffffiiiPi_param_7
)
{
	.reg .pred 	%p<7>;
	.reg .b32 	%r<22>;
	.reg .b32 	%f<26>;
	.reg .b64 	%rd<5>;

	ld.param.f32 	%f9, [_Z12mandelKernelffffiiiPi_param_0];
	ld.param.f32 	%f10, [_Z12mandelKernelffffiiiPi_param_1];
	ld.param.f32 	%f11, [_Z12mandelKernelffffiiiPi_param_2];
	ld.param.f32 	%f12, [_Z12mandelKernelffffiiiPi_param_3];
	ld.param.u32 	%r7, [_Z12mandelKernelffffiiiPi_param_4];
	ld.param.u32 	%r10, [_Z12mandelKernelffffiiiPi_param_5];
	ld.param.u32 	%r9, [_Z12mandelKernelffffiiiPi_param_6];
	ld.param.u64 	%rd1, [_Z12mandelKernelffffiiiPi_param_7];
	mov.u32 	%r11, %ctaid.x;
	mov.u32 	%r12, %ntid.x;
	mov.u32 	%r13, %tid.x;
	mad.lo.s32 	%r1, %r11, %r12, %r13;
	mov.u32 	%r14, %ctaid.y;
	mov.u32 	%r15, %ntid.y;
	mov.u32 	%r16, %tid.y;
	mad.lo.s32 	%r17, %r14, %r15, %r16;
	setp.ge.s32 	%p1, %r1, %r7;
	setp.ge.s32 	%p2, %r17, %r10;
	or.pred  	%p3, %p1, %p2;
	@%p3 bra 	$L__BB0_6;
	sub.f32 	%f13, %f11, %f9;
	cvt.rn.f32.s32 	%f14, %r7;
	div.rn.f32 	%f15, %f13, %f14;
	sub.f32 	%f16, %f12, %f10;
	cvt.rn.f32.u32 	%f17, %r10;
	div.rn.f32 	%f18, %f16, %f17;
	cvt.rn.f32.s32 	%f19, %r1;
	fma.rn.f32 	%f1, %f15, %f19, %f9;
	cvt.rn.f32.u32 	%f20, %r17;
	fma.rn.f32 	%f2, %f18, %f20, %f10;
	mad.lo.s32 	%r3, %r7, %r17, %r1;
	setp.lt.s32 	%p4, %r9, 1;
	mov.b32 	%r21, 0;
	@%p4 bra 	$L__BB0_5;
	mov.b32 	%r20, 0;
	mov.f32 	%f24, %f2;
	mov.f32 	%f25, %f1;
$L__BB0_3:
	mul.f32 	%f5, %f25, %f25;
	mul.f32 	%f6, %f24, %f24;
	add.f32 	%f21, %f5, %f6;
	setp.gt.f32 	%p5, %f21, 0f40800000;
	mov.u32 	%r21, %r20;
	@%p5 bra 	$L__BB0_5;
	sub.f32 	%f22, %f5, %f6;
	add.f32 	%f23, %f25, %f25;
	add.f32 	%f25, %f1, %f22;
	fma.rn.f32 	%f24, %f23, %f24, %f2;
	add.s32 	%r20, %r20, 1;
	setp.ne.s32 	%p6, %r20, %r9;
	mov.u32 	%r21, %r9;
	@%p6 bra 	$L__BB0_3;
$L__BB0_5:
	cvta.to.global.u64 	%rd2, %rd1;
	mul.wide.s32 	%rd3, %r3, 4;
	add.s64 	%rd4, %rd2, %rd3;
	st.global.u32 	[%rd4], %r21;
$L__BB0_6:
	ret;

}


// ===== COMPILED SASS (sm_100) =====

	.target	sm_100

	.elftype	@"ET_EXEC"


//--------------------- .note.nv.tkinfo           --------------------------
	.section	.note.nv.tkinfo,"",@"SHT_NOTE"
	.sectionflags	@"SHF_NOTE_NV_TKINFO"
	.tkinfo
        /*0018*/ 	.word	0x00000002
        /*0030*/ 	.string	""
        /*0030*/ 	.string	"ptxas"
        /*0030*/ 	.string	"Cuda compilation tools, release 13.0, V13.0.88"
        /*0030*/ 	.string	"Build cuda_13.0.r13.0/compiler.36424714_0"
        /*0030*/ 	.string	"-arch sm_100 -m 64 "



//--------------------- .note.nv.cuinfo           --------------------------
	.section	.note.nv.cuinfo,"",@"SHT_NOTE"
	.sectionflags	@"SHF_NOTE_NV_CUINFO"
        /*0018*/ 	.short	0x0002
        /*001a*/ 	.short	0x0064
        /*001c*/ 	.short	0x0082
	.zero		2


//--------------------- .nv.info                  --------------------------
	.section	.nv.info,"",@"SHT_CUDA_INFO"
	.align	4


	//----- nvinfo : EIATTR_REGCOUNT
	.align		4
        /*0000*/ 	.byte	0x04, 0x2f
        /*0002*/ 	.short	(.L_1 - .L_0)
	.align		4
.L_0:
        /*0004*/ 	.word	index@(_Z12mandelKernelffffiiiPi)
        /*0008*/ 	.word	0x00000011


	//----- nvinfo : EIATTR_FRAME_SIZE
	.align		4
.L_1:
        /*000c*/ 	.byte	0x04, 0x11
        /*000e*/ 	.short	(.L_3 - .L_2)
	.align		4
.L_2:
        /*0010*/ 	.word	index@($__internal_0_$__cuda_sm3x_div_rn_noftz_f32_slowpath)
        /*0014*/ 	.word	0x00000000


	//----- nvinfo : EIATTR_FRAME_SIZE
	.align		4
.L_3:
        /*0018*/ 	.byte	0x04, 0x11
        /*001a*/ 	.short	(.L_5 - .L_4)
	.align		4
.L_4:
        /*001c*/ 	.word	index@(_Z12mandelKernelffffiiiPi)
        /*0020*/ 	.word	0x00000000


	//----- nvinfo : EIATTR_MIN_STACK_SIZE
	.align		4
.L_5:
        /*0024*/ 	.byte	0x04, 0x12
        /*0026*/ 	.short	(.L_7 - .L_6)
	.align		4
.L_6:
        /*0028*/ 	.word	index@(_Z12mandelKernelffffiiiPi)
        /*002c*/ 	.word	0x00000000
.L_7:


//--------------------- .nv.compat                --------------------------
	.section	.nv.compat,"",@"SHT_CUDA_COMPAT_INFO"
	.align	4
        /*0000*/ 	.byte	0x02, 0x09, 0x00, 0x00, 0x02, 0x02, 0x01, 0x00, 0x02, 0x05, 0x05, 0x00, 0x03, 0x07, 0x01, 0x01
        /*0010*/ 	.byte	0x02, 0x03, 0x00, 0x00, 0x02, 0x06, 0x01, 0x00, 0x04, 0x0b, 0x08, 0x00, 0x01, 0x00, 0x00, 0x00
        /*0020*/ 	.byte	0x00, 0x00, 0x00, 0x00


//--------------------- .nv.info._Z12mandelKernelffffiiiPi --------------------------
	.section	.nv.info._Z12mandelKernelffffiiiPi,"",@"SHT_CUDA_INFO"
	.sectionflags	@""
	.align	4


	//----- nvinfo : EIATTR_CUDA_API_VERSION
	.align		4
        /*0000*/ 	.byte	0x04, 0x37
        /*0002*/ 	.short	(.L_9 - .L_8)
.L_8:
        /*0004*/ 	.word	0x00000082


	//----- nvinfo : EIATTR_KPARAM_INFO
	.align		4
.L_9:
        /*0008*/ 	.byte	0x04, 0x17
        /*000a*/ 	.short	(.L_11 - .L_10)
.L_10:
        /*000c*/ 	.word	0x00000000
        /*0010*/ 	.short	0x0007
        /*0012*/ 	.short	0x0020
        /*0014*/ 	.byte	0x00, 0xf5, 0x21, 0x00


	//----- nvinfo : EIATTR_KPARAM_INFO
	.align		4
.L_11:
        /*0018*/ 	.byte	0x04, 0x17
        /*001a*/ 	.short	(.L_13 - .L_12)
.L_12:
        /*001c*/ 	.word	0x00000000
        /*0020*/ 	.short	0x0006
        /*0022*/ 	.short	0x0018
        /*0024*/ 	.byte	0x00, 0xf0, 0x11, 0x00


	//----- nvinfo : EIATTR_KPARAM_INFO
	.align		4
.L_13:
        /*0028*/ 	.byte	0x04, 0x17
        /*002a*/ 	.short	(.L_15 - .L_14)
.L_14:
        /*002c*/ 	.word	0x00000000
        /*0030*/ 	.short	0x0005
        /*0032*/ 	.short	0x0014
        /*0034*/ 	.byte	0x00, 0xf0, 0x11, 0x00


	//----- nvinfo : EIATTR_KPARAM_INFO
	.align		4
.L_15:
        /*0038*/ 	.byte	0x04, 0x17
        /*003a*/ 	.short	(.L_17 - .L_16)
.L_16:
        /*003c*/ 	.word	0x00000000
        /*0040*/ 	.short	0x0004
        /*0042*/ 	.short	0x0010
        /*0044*/ 	.byte	0x00, 0xf0, 0x11, 0x00


	//----- nvinfo : EIATTR_KPARAM_INFO
	.align		4
.L_17:
        /*0048*/ 	.byte	0x04, 0x17
        /*004a*/ 	.short	(.L_19 - .L_18)
.L_18:
        /*004c*/ 	.word	0x00000000
        /*0050*/ 	.short	0x0003
        /*0052*/ 	.short	0x000c
        /*0054*/ 	.byte	0x00, 0xf0, 0x11, 0x00


	//----- nvinfo : EIATTR_KPARAM_INFO
	.align		4
.L_19:
        /*0058*/ 	.byte	0x04, 0x17
        /*005a*/ 	.short	(.L_21 - .L_20)
.L_20:
        /*005c*/ 	.word	0x00000000
        /*0060*/ 	.short	0x0002
        /*0062*/ 	.short	0x0008
        /*0064*/ 	.byte	0x00, 0xf0, 0x11, 0x00


	//----- nvinfo : EIATTR_KPARAM_INFO
	.align		4
.L_21:
        /*0068*/ 	.byte	0x04, 0x17
        /*006a*/ 	.short	(.L_23 - .L_22)
.L_22:
        /*006c*/ 	.word	0x00000000
        /*0070*/ 	.short	0x0001
        /*0072*/ 	.short	0x0004
        /*0074*/ 	.byte	0x00, 0xf0, 0x11, 0x00


	//----- nvinfo : EIATTR_KPARAM_INFO
	.align		4
.L_23:
        /*0078*/ 	.byte	0x04, 0x17
        /*007a*/ 	.short	(.L_25 - .L_24)
.L_24:
        /*007c*/ 	.word	0x00000000
        /*0080*/ 	.short	0x0000
        /*0082*/ 	.short	0x0000
        /*0084*/ 	.byte	0x00, 0xf0, 0x11, 0x00


	//----- nvinfo : EIATTR_SPARSE_MMA_MASK
	.align		4
.L_25:
        /*0088*/ 	.byte	0x03, 0x50
        /*008a*/ 	.short	0x0000


	//----- nvinfo : EIATTR_MAXREG_COUNT
	.align		4
        /*008c*/ 	.byte	0x03, 0x1b
        /*008e*/ 	.short	0x00ff


	//----- nvinfo : EIATTR_MERCURY_ISA_VERSION
	.align		4
        /*0090*/ 	.byte	0x03, 0x5f
        /*0092*/ 	.short	0x0101


	//----- nvinfo : EIATTR_VRC_CTA_INIT_COUNT
	.align		4
        /*0094*/ 	.byte	0x02, 0x4a
	.zero		1
	.zero		1


	//----- nvinfo : EIATTR_EXIT_INSTR_OFFSETS
	.align		4
        /*0098*/ 	.byte	0x04, 0x1c
        /*009a*/ 	.short	(.L_27 - .L_26)


	//   ....[0]....
.L_26:
        /*009c*/ 	.word	0x000000c0


	//   ....[1]....
        /*00a0*/ 	.word	0x000004f0


	//----- nvinfo : EIATTR_CRS_STACK_SIZE
	.align		4
.L_27:
        /*00a4*/ 	.byte	0x04, 0x1e
        /*00a6*/ 	.short	(.L_29 - .L_28)
.L_28:
        /*00a8*/ 	.word	0x00000000


	//----- nvinfo : EIATTR_CBANK_PARAM_SIZE
	.align		4
.L_29:
        /*00ac*/ 	.byte	0x03, 0x19
        /*00ae*/ 	.short	0x0028


	//----- nvinfo : EIATTR_PARAM_CBANK
	.align		4
        /*00b0*/ 	.byte	0x04, 0x0a
        /*00b2*/ 	.short	(.L_31 - .L_30)
	.align		4
.L_30:
        /*00b4*/ 	.word	index@(.nv.constant0._Z12mandelKernelffffiiiPi)
        /*00b8*/ 	.short	0x0380
        /*00ba*/ 	.short	0x0028


	//----- nvinfo : EIATTR_SW_WAR
	.align		4
.L_31:
        /*00bc*/ 	.byte	0x04, 0x36
        /*00be*/ 	.short	(.L_33 - .L_32)
.L_32:
        /*00c0*/ 	.word	0x00000008
.L_33:


//--------------------- .nv.callgraph             --------------------------
	.section	.nv.callgraph,"",@"SHT_CUDA_CALLGRAPH"
	.align	4
	.sectionentsize	8
	.align		4
        /*0000*/ 	.word	0x00000000
	.align		4
        /*0004*/ 	.word	0xffffffff
	.align		4
        /*0008*/ 	.word	0x00000000
	.align		4
        /*000c*/ 	.word	0xfffffffe
	.align		4
        /*0010*/ 	.word	0x00000000
	.align		4
        /*0014*/ 	.word	0xfffffffd
	.align		4
        /*0018*/ 	.word	0x00000000
	.align		4
        /*001c*/ 	.word	0xfffffffc


//--------------------- .text._Z12mandelKernelffffiiiPi --------------------------
	.section	.text._Z12mandelKernelffffiiiPi,"ax",@progbits
	.align	128
        .global         _Z12mandelKernelffffiiiPi
        .type           _Z12mandelKernelffffiiiPi,@function
        .size           _Z12mandelKernelffffiiiPi,(.L_x_14 - _Z12mandelKernelffffiiiPi)
        .other          _Z12mandelKernelffffiiiPi,@"STO_CUDA_ENTRY STV_DEFAULT"
_Z12mandelKernelffffiiiPi:
.text._Z12mandelKernelffffiiiPi:
[----:B------:R-:W-:Y:S01]  /*0000*/  LDC R1, c[0x0][0x37c] ;  /* 0x0000df00ff017b82 */ /* 0x000fe20000000800 */
[----:B------:R-:W0:Y:S07]  /*0010*/  S2R R0, SR_TID.Y ;  /* 0x0000000000007919 */ /* 0x000e2e0000002200 */
[----:B------:R-:W1:Y:S01]  /*0020*/  LDC R2, c[0x0][0x360] ;  /* 0x0000d800ff027b82 */ /* 0x000e620000000800 */
[----:B------:R-:W2:Y:S01]  /*0030*/  LDCU.64 UR6, c[0x0][0x390] ;  /* 0x00007200ff0677ac */ /* 0x000ea20008000a00 */
[----:B------:R-:W1:Y:S06]  /*0040*/  S2R R3, SR_TID.X ;  /* 0x0000000000037919 */ /* 0x000e6c0000002100 */
[----:B------:R-:W0:Y:S08]  /*0050*/  S2UR UR5, SR_CTAID.Y ;  /* 0x00000000000579c3 */ /* 0x000e300000002600 */
[----:B------:R-:W0:Y:S08]  /*0060*/  LDC R5, c[0x0][0x364] ;  /* 0x0000d900ff057b82 */ /* 0x000e300000000800 */
[----:B------:R-:W1:Y:S01]  /*0070*/  S2UR UR4, SR_CTAID.X ;  /* 0x00000000000479c3 */ /* 0x000e620000002500 */
[----:B0-----:R-:W-:-:S05]  /*0080*/  IMAD R5, R5, UR5, R0 ;  /* 0x0000000505057c24 */ /* 0x001fca000f8e0200 */
[----:B--2---:R-:W-:Y:S01]  /*0090*/  ISETP.GE.AND P0, PT, R5, UR7, PT ;  /* 0x0000000705007c0c */ /* 0x004fe2000bf06270 */
[----:B-1----:R-:W-:-:S05]  /*00a0*/  IMAD R2, R2, UR4, R3 ;  /* 0x0000000402027c24 */ /* 0x002fca000f8e0203 */
[----:B------:R-:W-:-:S13]  /*00b0*/  ISETP.GE.OR P0, PT, R2, UR6, P0 ;  /* 0x0000000602007c0c */ /* 0x000fda0008706670 */
[----:B------:R-:W-:Y:S05]  /*00c0*/  @P0 EXIT ;  /* 0x000000000000094d */ /* 0x000fea0003800000 */
[----:B------:R-:W0:Y:S01]  /*00d0*/  LDC R0, c[0x0][0x380] ;  /* 0x0000e000ff007b82 */ /* 0x000e220000000800 */
[----:B------:R-:W0:Y:S01]  /*00e0*/  LDCU UR4, c[0x0][0x388] ;  /* 0x00007100ff0477ac */ /* 0x000e220008000800 */
[----:B------:R-:W-:-:S04]  /*00f0*/  I2FP.F32.S32 R3, UR6 ;  /* 0x0000000600037c45 */ /* 0x000fc80008201400 */
[----:B------:R-:W1:Y:S02]  /*0100*/  MUFU.RCP R4, R3 ;  /* 0x0000000300047308 */ /* 0x000e640000001000 */
[----:B-1----:R-:W-:Y:S01]  /*0110*/  FFMA R7, -R3, R4, 1 ;  /* 0x3f80000003077423 */ /* 0x002fe20000000104 */
[----:B0-----:R-:W-:-:S03]  /*0120*/  FADD R0, -R0, UR4 ;  /* 0x0000000400007e21 */ /* 0x001fc60008000100 */
[----:B------:R-:W-:Y:S02]  /*0130*/  FFMA R7, R4, R7, R4 ;  /* 0x0000000704077223 */ /* 0x000fe40000000004 */
[----:B------:R-:W0:Y:S02]  /*0140*/  FCHK P0, R0, R3 ;  /* 0x0000000300007302 */ /* 0x000e240000000000 */
[----:B------:R-:W-:-:S04]  /*0150*/  FFMA R4, R0, R7, RZ ;  /* 0x0000000700047223 */ /* 0x000fc800000000ff */
[----:B------:R-:W-:-:S04]  /*0160*/  FFMA R6, -R3, R4, R0 ;  /* 0x0000000403067223 */ /* 0x000fc80000000100 */
[----:B------:R-:W-:Y:S01]  /*0170*/  FFMA R4, R7, R6, R4 ;  /* 0x0000000607047223 */ /* 0x000fe20000000004 */
[----:B0-----:R-:W-:Y:S06]  /*0180*/  @!P0 BRA `(.L_x_0) ;  /* 0x00000000000c8947 */ /* 0x001fec0003800000 */
[----:B------:R-:W-:-:S07]  /*0190*/  MOV R6, 0x1b0 ;  /* 0x000001b000067802 */ /* 0x000fce0000000f00 */
[----:B------:R-:W-:Y:S05]  /*01a0*/  CALL.REL.NOINC `($__internal_0_$__cuda_sm3x_div_rn_noftz_f32_slowpath) ;  /* 0x0000000000d47944 */ /* 0x000fea0003c00000 */
[----:B------:R-:W-:-:S07]  /*01b0*/  IMAD.MOV.U32 R4, RZ, RZ, R0 ;  /* 0x000000ffff047224 */ /* 0x000fce00078e0000 */
.L_x_0:
[----:B------:R-:W0:Y:S01]  /*01c0*/  LDCU UR4, c[0x0][0x394] ;  /* 0x00007280ff0477ac */ /* 0x000e220008000800 */
[----:B------:R-:W1:Y:S01]  /*01d0*/  LDC R0, c[0x0][0x384] ;  /* 0x0000e100ff007b82 */ /* 0x000e620000000800 */
[----:B0-----:R-:W-:Y:S01]  /*01e0*/  I2FP.F32.U32 R3, UR4 ;  /* 0x0000000400037c45 */ /* 0x001fe20008201000 */
[----:B------:R-:W1:Y:S03]  /*01f0*/  LDCU UR4, c[0x0][0x38c] ;  /* 0x00007180ff0477ac */ /* 0x000e660008000800 */
[----:B------:R-:W0:Y:S01]  /*0200*/  MUFU.RCP R6, R3 ;  /* 0x0000000300067308 */ /* 0x000e220000001000 */
[----:B-1----:R-:W-:Y:S01]  /*0210*/  FADD R0, -R0, UR4 ;  /* 0x0000000400007e21 */ /* 0x002fe20008000100 */
[----:B0-----:R-:W-:-:S06]  /*0220*/  FFMA R7, -R3, R6, 1 ;  /* 0x3f80000003077423 */ /* 0x001fcc0000000106 */
[----:B------:R-:W0:Y:S01]  /*0230*/  FCHK P0, R0, R3 ;  /* 0x0000000300007302 */ /* 0x000e220000000000 */
[----:B------:R-:W-:-:S04]  /*0240*/  FFMA R7, R6, R7, R6 ;  /* 0x0000000706077223 */ /* 0x000fc80000000006 */
[----:B------:R-:W-:-:S04]  /*0250*/  FFMA R6, R0, R7, RZ ;  /* 0x0000000700067223 */ /* 0x000fc800000000ff */
[----:B------:R-:W-:-:S04]  /*0260*/  FFMA R8, -R3, R6, R0 ;  /* 0x0000000603087223 */ /* 0x000fc80000000100 */
[----:B------:R-:W-:Y:S01]  /*0270*/  FFMA R6, R7, R8, R6 ;  /* 0x0000000807067223 */ /* 0x000fe20000000006 */
[----:B0-----:R-:W-:Y:S06]  /*0280*/  @!P0 BRA `(.L_x_1) ;  /* 0x00000000000c8947 */ /* 0x001fec0003800000 */
[----:B------:R-:W-:-:S07]  /*0290*/  MOV R6, 0x2b0 ;  /* 0x000002b000067802 */ /* 0x000fce0000000f00 */
[----:B------:R-:W-:Y:S05]  /*02a0*/  CALL.REL.NOINC `($__internal_0_$__cuda_sm3x_div_rn_noftz_f32_slowpath) ;  /* 0x0000000000947944 */ /* 0x000fea0003c00000 */
[----:B------:R-:W-:-:S07]  /*02b0*/  IMAD.MOV.U32 R6, RZ, RZ, R0 ;  /* 0x000000ffff067224 */ /* 0x000fce00078e0000 */
.L_x_1:
[----:B------:R-:W0:Y:S01]  /*02c0*/  LDCU UR6, c[0x0][0x398] ;  /* 0x00007300ff0677ac */ /* 0x000e220008000800 */
[----:B------:R-:W-:Y:S02]  /*02d0*/  I2FP.F32.U32 R7, R5 ;  /* 0x0000000500077245 */ /* 0x000fe40000201000 */
[----:B------:R-:W-:Y:S01]  /*02e0*/  I2FP.F32.S32 R3, R2 ;  /* 0x0000000200037245 */ /* 0x000fe20000201400 */
[----:B------:R-:W1:Y:S01]  /*02f0*/  LDCU.64 UR8, c[0x0][0x380] ;  /* 0x00007000ff0877ac */ /* 0x000e620008000a00 */
[----:B------:R-:W2:Y:S01]  /*0300*/  LDCU UR7, c[0x0][0x390] ;  /* 0x00007200ff0777ac */ /* 0x000ea20008000800 */
[----:B------:R-:W3:Y:S01]  /*0310*/  LDCU.64 UR4, c[0x0][0x358] ;  /* 0x00006b00ff0477ac */ /* 0x000ee20008000a00 */
[----:B0-----:R-:W-:Y:S01]  /*0320*/  UISETP.GE.AND UP0, UPT, UR6, 0x1, UPT ;  /* 0x000000010600788c */ /* 0x001fe2000bf06270 */
[----:B-1----:R-:W-:Y:S01]  /*0330*/  FFMA R6, R7, R6, UR9 ;  /* 0x0000000907067e23 */ /* 0x002fe20008000006 */
[----:B------:R-:W-:Y:S01]  /*0340*/  FFMA R9, R3, R4, UR8 ;  /* 0x0000000803097e23 */ /* 0x000fe20008000004 */
[----:B------:R-:W-:-:S02]  /*0350*/  IMAD.MOV.U32 R7, RZ, RZ, RZ ;  /* 0x000000ffff077224 */ /* 0x000fc400078e00ff */
[----:B--2---:R-:W-:-:S04]  /*0360*/  IMAD R5, R5, UR7, R2 ;  /* 0x0000000705057c24 */ /* 0x004fc8000f8e0202 */
[----:B---3--:R-:W-:Y:S05]  /*0370*/  BRA.U !UP0, `(.L_x_2) ;  /* 0x0000000108507547 */ /* 0x008fea000b800000 */
[----:B------:R-:W-:Y:S01]  /*0380*/  BSSY.RECONVERGENT B0, `(.L_x_2) ;  /* 0x0000013000007945 */ /* 0x000fe20003800200 */
[----:B------:R-:W-:Y:S01]  /*0390*/  IMAD.MOV.U32 R7, RZ, RZ, RZ ;  /* 0x000000ffff077224 */ /* 0x000fe200078e00ff */
[----:B------:R-:W0:Y:S01]  /*03a0*/  LDCU UR6, c[0x0][0x398] ;  /* 0x00007300ff0677ac */ /* 0x000e220008000800 */
[----:B------:R-:W-:Y:S02]  /*03b0*/  IMAD.MOV.U32 R0, RZ, RZ, R6 ;  /* 0x000000ffff007224 */ /* 0x000fe400078e0006 */
[----:B------:R-:W-:Y:S01]  /*03c0*/  IMAD.MOV.U32 R2, RZ, RZ, R9 ;  /* 0x000000ffff027224 */ /* 0x000fe200078e0009 */
[----:B------:R-:W1:Y:S06]  /*03d0*/  LDCU UR7, c[0x0][0x398] ;  /* 0x00007300ff0777ac */ /* 0x000e6c0008000800 */
.L_x_4:
[----:B------:R-:W-:Y:S01]  /*03e0*/  FMUL R4, R2, R2 ;  /* 0x0000000202047220 */ /* 0x000fe20000400000 */
[----:B------:R-:W-:-:S04]  /*03f0*/  FMUL R11, R0, R0 ;  /* 0x00000000000b7220 */ /* 0x000fc80000400000 */
[----:B------:R-:W-:-:S05]  /*0400*/  FADD R3, R4, R11 ;  /* 0x0000000b04037221 */ /* 0x000fca0000000000 */
[----:B------:R-:W-:-:S13]  /*0410*/  FSETP.GT.AND P0, PT, R3, 4, PT ;  /* 0x408000000300780b */ /* 0x000fda0003f04000 */
[----:B------:R-:W-:Y:S05]  /*0420*/  @P0 BRA `(.L_x_3) ;  /* 0x0000000000200947 */ /* 0x000fea0003800000 */
[----:B------:R-:W-:Y:S01]  /*0430*/  IADD3 R7, PT, PT, R7, 0x1, RZ ;  /* 0x0000000107077810 */ /* 0x000fe20007ffe0ff */
[----:B------:R-:W-:Y:S01]  /*0440*/  FADD R3, R2, R2 ;  /* 0x0000000202037221 */ /* 0x000fe20000000000 */
[----:B------:R-:W-:Y:S02]  /*0450*/  FADD R2, R4, -R11 ;  /* 0x8000000b04027221 */ /* 0x000fe40000000000 */
[----:B-1----:R-:W-:Y:S01]  /*0460*/  ISETP.NE.AND P0, PT, R7, UR7, PT ;  /* 0x0000000707007c0c */ /* 0x002fe2000bf05270 */
[----:B------:R-:W-:Y:S01]  /*0470*/  FFMA R0, R3, R0, R6 ;  /* 0x0000000003007223 */ /* 0x000fe20000000006 */
[----:B------:R-:W-:-:S11]  /*0480*/  FADD R2, R9, R2 ;  /* 0x0000000209027221 */ /* 0x000fd60000000000 */
[----:B------:R-:W-:Y:S05]  /*0490*/  @P0 BRA `(.L_x_4) ;  /* 0xfffffffc00d00947 */ /* 0x000fea000383ffff */
[----:B0-----:R-:W-:-:S07]  /*04a0*/  IMAD.U32 R7, RZ, RZ, UR6 ;  /* 0x00000006ff077e24 */ /* 0x001fce000f8e00ff */
.L_x_3:
[----:B01----:R-:W-:Y:S05]  /*04b0*/  BSYNC.RECONVERGENT B0 ;  /* 0x0000000000007941 */ /* 0x003fea0003800200 */
.L_x_2:
[----:B------:R-:W0:Y:S02]  /*04c0*/  LDC.64 R2, c[0x0][0x3a0] ;  /* 0x0000e800ff027b82 */ /* 0x000e240000000a00 */
[----:B0-----:R-:W-:-:S05]  /*04d0*/  IMAD.WIDE R2, R5, 0x4, R2 ;  /* 0x0000000405027825 */ /* 0x001fca00078e0202 */
[----:B------:R-:W-:Y:S01]  /*04e0*/  STG.E desc[UR4][R2.64], R7 ;  /* 0x0000000702007986 */ /* 0x000fe2000c101904 */
[----:B------:R-:W-:Y:S05]  /*04f0*/  EXIT ;  /* 0x000000000000794d */ /* 0x000fea0003800000 */
        .weak           $__internal_0_$__cuda_sm3x_div_rn_noftz_f32_slowpath
        .type           $__internal_0_$__cuda_sm3x_div_rn_noftz_f32_slowpath,@function
        .size           $__internal_0_$__cuda_sm3x_div_rn_noftz_f32_slowpath,(.L_x_14 - $__internal_0_$__cuda_sm3x_div_rn_noftz_f32_slowpath)
$__internal_0_$__cuda_sm3x_div_rn_noftz_f32_slowpath:
[----:B------:R-:W-:Y:S02]  /*0500*/  SHF.R.U32.HI R8, RZ, 0x17, R3 ;  /* 0x00000017ff087819 */ /* 0x000fe40000011603 */
[----:B------:R-:W-:Y:S02]  /*0510*/  SHF.R.U32.HI R7, RZ, 0x17, R0 ;  /* 0x00000017ff077819 */ /* 0x000fe40000011600 */
[----:B------:R-:W-:Y:S02]  /*0520*/  LOP3.LUT R12, R8, 0xff, RZ, 0xc0, !PT ;  /* 0x000000ff080c7812 */ /* 0x000fe400078ec0ff */
[----:B------:R-:W-:-:S03]  /*0530*/  LOP3.LUT R10, R7, 0xff, RZ, 0xc0, !PT ;  /* 0x000000ff070a7812 */ /* 0x000fc600078ec0ff */
[----:B------:R-:W-:Y:S02]  /*0540*/  VIADD R9, R12, 0xffffffff ;  /* 0xffffffff0c097836 */ /* 0x000fe40000000000 */
[----:B------:R-:W-:-:S03]  /*0550*/  VIADD R8, R10, 0xffffffff ;  /* 0xffffffff0a087836 */ /* 0x000fc60000000000 */
[----:B------:R-:W-:-:S04]  /*0560*/  ISETP.GT.U32.AND P0, PT, R9, 0xfd, PT ;  /* 0x000000fd0900780c */ /* 0x000fc80003f04070 */
[----:B------:R-:W-:-:S13]  /*0570*/  ISETP.GT.U32.OR P0, PT, R8, 0xfd, P0 ;  /* 0x000000fd0800780c */ /* 0x000fda0000704470 */
[----:B------:R-:W-:Y:S01]  /*0580*/  @!P0 IMAD.MOV.U32 R7, RZ, RZ, RZ ;  /* 0x000000ffff078224 */ /* 0x000fe200078e00ff */
[----:B------:R-:W-:Y:S06]  /*0590*/  @!P0 BRA `(.L_x_5) ;  /* 0x00000000005c8947 */ /* 0x000fec0003800000 */
[----:B------:R-:W-:Y:S02]  /*05a0*/  FSETP.GTU.FTZ.AND P0, PT, |R0|, +INF , PT ;  /* 0x7f8000000000780b */ /* 0x000fe40003f1c200 */
[----:B------:R-:W-:-:S04]  /*05b0*/  FSETP.GTU.FTZ.AND P1, PT, |R3|, +INF , PT ;  /* 0x7f8000000300780b */ /* 0x000fc80003f3c200 */
[----:B------:R-:W-:-:S13]  /*05c0*/  PLOP3.LUT P0, PT, P0, P1, PT, 0xf8, 0x8f ;  /* 0x00000000008f781c */ /* 0x000fda0000703f70 */
[----:B------:R-:W-:Y:S05]  /*05d0*/  @P0 BRA `(.L_x_6) ;  /* 0x0000000400440947 */ /* 0x000fea0003800000 */
[----:B------:R-:W-:-:S13]  /*05e0*/  LOP3.LUT P0, RZ, R3, 0x7fffffff, R0, 0xc8, !PT ;  /* 0x7fffffff03ff7812 */ /* 0x000fda000780c800 */
[----:B------:R-:W-:Y:S05]  /*05f0*/  @!P0 BRA `(.L_x_7) ;  /* 0x0000000400348947 */ /* 0x000fea0003800000 */
[C---:B------:R-:W-:Y:S02]  /*0600*/  FSETP.NEU.FTZ.AND P2, PT, |R0|.reuse, +INF , PT ;  /* 0x7f8000000000780b */ /* 0x040fe40003f5d200 */
[----:B------:R-:W-:Y:S02]  /*0610*/  FSETP.NEU.FTZ.AND P1, PT, |R3|, +INF , PT ;  /* 0x7f8000000300780b */ /* 0x000fe40003f3d200 */
[----:B------:R-:W-:-:S11]  /*0620*/  FSETP.NEU.FTZ.AND P0, PT, |R0|, +INF , PT ;  /* 0x7f8000000000780b */ /* 0x000fd60003f1d200 */
[----:B------:R-:W-:Y:S05]  /*0630*/  @!P1 BRA !P2, `(.L_x_7) ;  /* 0x0000000400249947 */ /* 0x000fea0005000000 */
[----:B------:R-:W-:-:S04]  /*0640*/  LOP3.LUT P2, RZ, R0, 0x7fffffff, RZ, 0xc0, !PT ;  /* 0x7fffffff00ff7812 */ /* 0x000fc8000784c0ff */
[----:B------:R-:W-:-:S13]  /*0650*/  PLOP3.LUT P1, PT, P1, P2, PT, 0x2f, 0xf2 ;  /* 0x0000000000f2781c */ /* 0x000fda0000f24577 */
[----:B------:R-:W-:Y:S05]  /*0660*/  @P1 BRA `(.L_x_8) ;  /* 0x0000000400101947 */ /* 0x000fea0003800000 */
[----:B------:R-:W-:-:S04]  /*0670*/  LOP3.LUT P1, RZ, R3, 0x7fffffff, RZ, 0xc0, !PT ;  /* 0x7fffffff03ff7812 */ /* 0x000fc8000782c0ff */
[----:B------:R-:W-:-:S13]  /*0680*/  PLOP3.LUT P0, PT, P0, P1, PT, 0x2f, 0xf2 ;  /* 0x0000000000f2781c */ /* 0x000fda0000702577 */
[----:B------:R-:W-:Y:S05]  /*0690*/  @P0 BRA `(.L_x_9) ;  /* 0x0000000000f80947 */ /* 0x000fea0003800000 */
[----:B------:R-:W-:Y:S02]  /*06a0*/  ISETP.GE.AND P0, PT, R8, RZ, PT ;  /* 0x000000ff0800720c */ /* 0x000fe40003f06270 */
[----:B------:R-:W-:-:S11]  /*06b0*/  ISETP.GE.AND P1, PT, R9, RZ, PT ;  /* 0x000000ff0900720c */ /* 0x000fd60003f26270 */
[----:B------:R-:W-:Y:S01]  /*06c0*/  @P0 MOV R7, RZ ;  /* 0x000000ff00070202 */ /* 0x000fe20000000f00 */
[----:B------:R-:W-:Y:S02]  /*06d0*/  @!P0 IMAD.MOV.U32 R7, RZ, RZ, -0x40 ;  /* 0xffffffc0ff078424 */ /* 0x000fe400078e00ff */
[----:B------:R-:W-:Y:S01]  /*06e0*/  @!P0 FFMA R0, R0, 1.84467440737095516160e+19, RZ ;  /* 0x5f80000000008823 */ /* 0x000fe200000000ff */
[----:B------:R-:W-:Y:S01]  /*06f0*/  @!P1 FFMA R3, R3, 1.84467440737095516160e+19, RZ ;  /* 0x5f80000003039823 */ /* 0x000fe200000000ff */
[----:B------:R-:W-:-:S07]  /*0700*/  @!P1 VIADD R7, R7, 0x40 ;  /* 0x0000004007079836 */ /* 0x000fce0000000000 */
.L_x_5:
[----:B------:R-:W-:-:S05]  /*0710*/  LEA R8, R12, 0xc0800000, 0x17 ;  /* 0xc08000000c087811 */ /* 0x000fca00078eb8ff */
[----:B------:R-:W-:Y:S02]  /*0720*/  IMAD.IADD R8, R3, 0x1, -R8 ;  /* 0x0000000103087824 */ /* 0x000fe400078e0a08 */
[----:B------:R-:W-:Y:S02]  /*0730*/  VIADD R3, R10, 0xffffff81 ;  /* 0xffffff810a037836 */ /* 0x000fe40000000000 */
[----:B------:R0:W1:Y:S01]  /*0740*/  MUFU.RCP R9, R8 ;  /* 0x0000000800097308 */ /* 0x0000620000001000 */
[----:B------:R-:W-:Y:S01]  /*0750*/  FADD.FTZ R11, -R8, -RZ ;  /* 0x800000ff080b7221 */ /* 0x000fe20000010100 */
[C---:B------:R-:W-:Y:S01]  /*0760*/  IMAD R0, R3.reuse, -0x800000, R0 ;  /* 0xff80000003007824 */ /* 0x040fe200078e0200 */
[----:B0-----:R-:W-:-:S04]  /*0770*/  IADD3 R8, PT, PT, R3, 0x7f, -R12 ;  /* 0x0000007f03087810 */ /* 0x001fc80007ffe80c */
[----:B------:R-:W-:Y:S01]  /*0780*/  IADD3 R8, PT, PT, R8, R7, RZ ;  /* 0x0000000708087210 */ /* 0x000fe20007ffe0ff */
[----:B-1----:R-:W-:-:S04]  /*0790*/  FFMA R10, R9, R11, 1 ;  /* 0x3f800000090a7423 */ /* 0x002fc8000000000b */
[----:B------:R-:W-:-:S04]  /*07a0*/  FFMA R14, R9, R10, R9 ;  /* 0x0000000a090e7223 */ /* 0x000fc80000000009 */
[----:B------:R-:W-:-:S04]  /*07b0*/  FFMA R9, R0, R14, RZ ;  /* 0x0000000e00097223 */ /* 0x000fc800000000ff */
[----:B------:R-:W-:-:S04]  /*07c0*/  FFMA R10, R11, R9, R0 ;  /* 0x000000090b0a7223 */ /* 0x000fc80000000000 */
[----:B------:R-:W-:-:S04]  /*07d0*/  FFMA R9, R14, R10, R9 ;  /* 0x0000000a0e097223 */ /* 0x000fc80000000009 */
[----:B------:R-:W-:-:S04]  /*07e0*/  FFMA R10, R11, R9, R0 ;  /* 0x000000090b0a7223 */ /* 0x000fc80000000000 */
[----:B------:R-:W-:-:S05]  /*07f0*/  FFMA R0, R14, R10, R9 ;  /* 0x0000000a0e007223 */ /* 0x000fca0000000009 */
[----:B------:R-:W-:-:S04]  /*0800*/  SHF.R.U32.HI R3, RZ, 0x17, R0 ;  /* 0x00000017ff037819 */ /* 0x000fc80000011600 */
[----:B------:R-:W-:-:S05]  /*0810*/  LOP3.LUT R3, R3, 0xff, RZ, 0xc0, !PT ;  /* 0x000000ff03037812 */ /* 0x000fca00078ec0ff */
[----:B------:R-:W-:-:S04]  /*0820*/  IMAD.IADD R11, R3, 0x1, R8 ;  /* 0x00000001030b7824 */ /* 0x000fc800078e0208 */
[----:B------:R-:W-:-:S05]  /*0830*/  VIADD R3, R11, 0xffffffff ;  /* 0xffffffff0b037836 */ /* 0x000fca0000000000 */
[----:B------:R-:W-:-:S13]  /*0840*/  ISETP.GE.U32.AND P0, PT, R3, 0xfe, PT ;  /* 0x000000fe0300780c */ /* 0x000fda0003f06070 */
[----:B------:R-:W-:Y:S05]  /*0850*/  @!P0 BRA `(.L_x_10) ;  /* 0x0000000000808947 */ /* 0x000fea0003800000 */
[----:B------:R-:W-:-:S13]  /*0860*/  ISETP.GT.AND P0, PT, R11, 0xfe, PT ;  /* 0x000000fe0b00780c */ /* 0x000fda0003f04270 */
[----:B------:R-:W-:Y:S05]  /*0870*/  @P0 BRA `(.L_x_11) ;  /* 0x00000000006c0947 */ /* 0x000fea0003800000 */
[----:B------:R-:W-:-:S13]  /*0880*/  ISETP.GE.AND P0, PT, R11, 0x1, PT ;  /* 0x000000010b00780c */ /* 0x000fda0003f06270 */
[----:B------:R-:W-:Y:S05]  /*0890*/  @P0 BRA `(.L_x_12) ;  /* 0x0000000000980947 */ /* 0x000fea0003800000 */
[----:B------:R-:W-:Y:S02]  /*08a0*/  ISETP.GE.AND P0, PT, R11, -0x18, PT ;  /* 0xffffffe80b00780c */ /* 0x000fe40003f06270 */
[----:B------:R-:W-:-:S11]  /*08b0*/  LOP3.LUT R0, R0, 0x80000000, RZ, 0xc0, !PT ;  /* 0x8000000000007812 */ /* 0x000fd600078ec0ff */
[----:B------:R-:W-:Y:S05]  /*08c0*/  @!P0 BRA `(.L_x_12) ;  /* 0x00000000008c8947 */ /* 0x000fea0003800000 */
[CCC-:B------:R-:W-:Y:S01]  /*08d0*/  FFMA.RZ R3, R14.reuse, R10.reuse, R9.reuse ;  /* 0x0000000a0e037223 */ /* 0x1c0fe2000000c009 */
[CCC-:B------:R-:W-:Y:S01]  /*08e0*/  FFMA.RM R8, R14.reuse, R10.reuse, R9.reuse ;  /* 0x0000000a0e087223 */ /* 0x1c0fe20000004009 */
[C---:B------:R-:W-:Y:S02]  /*08f0*/  ISETP.NE.AND P2, PT, R11.reuse, RZ, PT ;  /* 0x000000ff0b00720c */ /* 0x040fe40003f45270 */
[----:B------:R-:W-:Y:S02]  /*0900*/  ISETP.NE.AND P1, PT, R11, RZ, PT ;  /* 0x000000ff0b00720c */ /* 0x000fe40003f25270 */
[----:B------:R-:W-:Y:S01]  /*0910*/  LOP3.LUT R7, R3, 0x7fffff, RZ, 0xc0, !PT ;  /* 0x007fffff03077812 */ /* 0x000fe200078ec0ff */
[----:B------:R-:W-:Y:S01]  /*0920*/  FFMA.RP R3, R14, R10, R9 ;  /* 0x0000000a0e037223 */ /* 0x000fe20000008009 */
[----:B------:R-:W-:Y:S02]  /*0930*/  VIADD R10, R11, 0x20 ;  /* 0x000000200b0a7836 */ /* 0x000fe40000000000 */
[----:B------:R-:W-:Y:S01]  /*0940*/  LOP3.LUT R7, R7, 0x800000, RZ, 0xfc, !PT ;  /* 0x0080000007077812 */ /* 0x000fe200078efcff */
[----:B------:R-:W-:Y:S01]  /*0950*/  IMAD.MOV R9, RZ, RZ, -R11 ;  /* 0x000000ffff097224 */ /* 0x000fe200078e0a0b */
[----:B------:R-:W-:-:S02]  /*0960*/  FSETP.NEU.FTZ.AND P0, PT, R3, R8, PT ;  /* 0x000000080300720b */ /* 0x000fc40003f1d000 */
[----:B------:R-:W-:Y:S02]  /*0970*/  SHF.L.U32 R10, R7, R10, RZ ;  /* 0x0000000a070a7219 */ /* 0x000fe400000006ff */
[----:B------:R-:W-:Y:S02]  /*0980*/  SEL R8, R9, RZ, P2 ;  /* 0x000000ff09087207 */ /* 0x000fe40001000000 */
[----:B------:R-:W-:Y:S02]  /*0990*/  ISETP.NE.AND P1, PT, R10, RZ, P1 ;  /* 0x000000ff0a00720c */ /* 0x000fe40000f25270 */
[----:B------:R-:W-:Y:S02]  /*09a0*/  SHF.R.U32.HI R8, RZ, R8, R7 ;  /* 0x00000008ff087219 */ /* 0x000fe40000011607 */
[----:B------:R-:W-:Y:S02]  /*09b0*/  PLOP3.LUT P0, PT, P0, P1, PT, 0xf8, 0x8f ;  /* 0x00000000008f781c */ /* 0x000fe40000703f70 */
[----:B------:R-:W-:-:S02]  /*09c0*/  SHF.R.U32.HI R10, RZ, 0x1, R8 ;  /* 0x00000001ff0a7819 */ /* 0x000fc40000011608 */
[----:B------:R-:W-:-:S04]  /*09d0*/  SEL R3, RZ, 0x1, !P0 ;  /* 0x00000001ff037807 */ /* 0x000fc80004000000 */
[----:B------:R-:W-:-:S04]  /*09e0*/  LOP3.LUT R3, R3, 0x1, R10, 0xf8, !PT ;  /* 0x0000000103037812 */ /* 0x000fc800078ef80a */
[----:B------:R-:W-:-:S04]  /*09f0*/  LOP3.LUT R3, R3, R8, RZ, 0xc0, !PT ;  /* 0x0000000803037212 */ /* 0x000fc800078ec0ff */
[----:B------:R-:W-:-:S04]  /*0a00*/  IADD3 R3, PT, PT, R10, R3, RZ ;  /* 0x000000030a037210 */ /* 0x000fc80007ffe0ff */
[----:B------:R-:W-:Y:S01]  /*0a10*/  LOP3.LUT R0, R3, R0, RZ, 0xfc, !PT ;  /* 0x0000000003007212 */ /* 0x000fe200078efcff */
[----:B------:R-:W-:Y:S06]  /*0a20*/  BRA `(.L_x_12) ;  /* 0x0000000000347947 */ /* 0x000fec0003800000 */
.L_x_11:
[----:B------:R-:W-:-:S04]  /*0a30*/  LOP3.LUT R0, R0, 0x80000000, RZ, 0xc0, !PT ;  /* 0x8000000000007812 */ /* 0x000fc800078ec0ff */
[----:B------:R-:W-:Y:S01]  /*0a40*/  LOP3.LUT R0, R0, 0x7f800000, RZ, 0xfc, !PT ;  /* 0x7f80000000007812 */ /* 0x000fe200078efcff */
[----:B------:R-:W-:Y:S06]  /*0a50*/  BRA `(.L_x_12) ;  /* 0x0000000000287947 */ /* 0x000fec0003800000 */
.L_x_10:
[----:B------:R-:W-:Y:S01]  /*0a60*/  IMAD R0, R8, 0x800000, R0 ;  /* 0x0080000008007824 */ /* 0x000fe200078e0200 */
[----:B------:R-:W-:Y:S06]  /*0a70*/  BRA `(.L_x_12) ;  /* 0x0000000000207947 */ /* 0x000fec0003800000 */
.L_x_9:
[----:B------:R-:W-:-:S04]  /*0a80*/  LOP3.LUT R0, R3, 0x80000000, R0, 0x48, !PT ;  /* 0x8000000003007812 */ /* 0x000fc800078e4800 */
[----:B------:R-:W-:Y:S01]  /*0a90*/  LOP3.LUT R0, R0, 0x7f800000, RZ, 0xfc, !PT ;  /* 0x7f80000000007812 */ /* 0x000fe200078efcff */
[----:B------:R-:W-:Y:S06]  /*0aa0*/  BRA `(.L_x_12) ;  /* 0x0000000000147947 */ /* 0x000fec0003800000 */
.L_x_8:
[----:B------:R-:W-:Y:S01]  /*0ab0*/  LOP3.LUT R0, R3, 0x80000000, R0, 0x48, !PT ;  /* 0x8000000003007812 */ /* 0x000fe200078e4800 */
[----:B------:R-:W-:Y:S06]  /*0ac0*/  BRA `(.L_x_12) ;  /* 0x00000000000c7947 */ /* 0x000fec0003800000 */
.L_x_7:
[----:B------:R-:W0:Y:S01]  /*0ad0*/  MUFU.RSQ R0, -QNAN ;  /* 0xffc0000000007908 */ /* 0x000e220000001400 */
[----:B------:R-:W-:Y:S05]  /*0ae0*/  BRA `(.L_x_12) ;  /* 0x0000000000047947 */ /* 0x000fea0003800000 */
.L_x_6:
[----:B------:R-:W-:-:S07]  /*0af0*/  FADD.FTZ R0, R0, R3 ;  /* 0x0000000300007221 */ /* 0x000fce0000010000 */
.L_x_12:
[----:B------:R-:W-:-:S04]  /*0b00*/  IMAD.MOV.U32 R7, RZ, RZ, 0x0 ;  /* 0x00000000ff077424 */ /* 0x000fc800078e00ff */
[----:B0-----:R-:W-:Y:S05]  /*0b10*/  RET.REL.NODEC R6 `(_Z12mandelKernelffffiiiPi) ;  /* 0xfffffff406387950 */ /* 0x001fea0003c3ffff */
.L_x_13:
[----:B------:R-:W-:-:S00]  /*0b20*/  BRA `(.L_x_13) ;  /* 0xfffffffc00fc7947 */ /* 0x000fc0000383ffff */
[----:B------:R-:W-:-:S00]  /*0b30*/  NOP ;  /* 0x0000000000007918 */ /* 0x000fc00000000000 */
        /* <DEDUP_REMOVED lines=12> */
.L_x_14:


//--------------------- .nv.shared.reserved.0     --------------------------
	.section	.nv.shared.reserved.0,"aw",@nobits
	.weak		__nv_reservedSMEM_offset_0_alias
	.size		__nv_reservedSMEM_offset_0_alias, 0, 64
	.other		__nv_reservedSMEM_offset_0_alias,@"STO_CUDA_RESERVED_SHARED STV_DEFAULT"
__nv_reservedSMEM_offset_0_alias:
	.zero		0
	.zero		64


//--------------------- .nv.constant0._Z12mandelKernelffffiiiPi --------------------------
	.section	.nv.constant0._Z12mandelKernelffffiiiPi,"a",@progbits
	.sectionflags	@""
	.align	4
.nv.constant0._Z12mandelKernelffffiiiPi:
	.zero		936


//--------------------- SYMBOLS --------------------------

	.type		.nv.reservedSmem.offset0,@object
	.size		.nv.reservedSmem.offset0,0x4
